//
// Generated by NVIDIA NVVM Compiler
//
// Compiler Build ID: CL-36424714
// Cuda compilation tools, release 13.0, V13.0.88
// Based on NVVM 20.0.0
//

.version 9.0
.target sm_100
.address_size 64

	// .globl	_Z9cudaDGEMVPfS_S_ii

.visible .entry _Z9cudaDGEMVPfS_S_ii(
	.param .u64 .ptr .align 1 _Z9cudaDGEMVPfS_S_ii_param_0,
	.param .u64 .ptr .align 1 _Z9cudaDGEMVPfS_S_ii_param_1,
	.param .u64 .ptr .align 1 _Z9cudaDGEMVPfS_S_ii_param_2,
	.param .u32 _Z9cudaDGEMVPfS_S_ii_param_3,
	.param .u32 _Z9cudaDGEMVPfS_S_ii_param_4
)
{
	.reg .pred 	%p<11>;
	.reg .b32 	%r<39>;
	.reg .b32 	%f<100>;
	.reg .b64 	%rd<31>;

	ld.param.u64 	%rd12, [_Z9cudaDGEMVPfS_S_ii_param_0];
	ld.param.u64 	%rd13, [_Z9cudaDGEMVPfS_S_ii_param_1];
	ld.param.u64 	%rd11, [_Z9cudaDGEMVPfS_S_ii_param_2];
	ld.param.u32 	%r24, [_Z9cudaDGEMVPfS_S_ii_param_3];
	ld.param.u32 	%r23, [_Z9cudaDGEMVPfS_S_ii_param_4];
	cvta.to.global.u64 	%rd1, %rd13;
	cvta.to.global.u64 	%rd2, %rd12;
	mov.u32 	%r25, %ctaid.x;
	mov.u32 	%r26, %ntid.x;
	mov.u32 	%r27, %tid.x;
	mad.lo.s32 	%r1, %r25, %r26, %r27;
	setp.ge.s32 	%p1, %r1, %r24;
	@%p1 bra 	$L__BB0_14;
	cvta.to.global.u64 	%rd14, %rd11;
	mul.wide.s32 	%rd15, %r1, 4;
	add.s64 	%rd3, %rd14, %rd15;
	mov.b32 	%r28, 0;
	st.global.u32 	[%rd3], %r28;
	setp.lt.s32 	%p2, %r23, 1;
	@%p2 bra 	$L__BB0_14;
	mul.lo.s32 	%r2, %r23, %r1;
	and.b32  	%r3, %r23, 15;
	setp.lt.u32 	%p3, %r23, 16;
	mov.b32 	%r35, 0;
	mov.f32 	%f96, 0f00000000;
	@%p3 bra 	$L__BB0_5;
	and.b32  	%r35, %r23, 2147483632;
	neg.s32 	%r33, %r35;
	add.s64 	%rd4, %rd2, 32;
	add.s64 	%rd29, %rd1, 32;
	mov.f32 	%f96, 0f00000000;
	mov.u32 	%r32, %r2;
$L__BB0_4:
	.pragma "nounroll";
	mul.wide.s32 	%rd16, %r32, 4;
	add.s64 	%rd17, %rd4, %rd16;
	ld.global.f32 	%f12, [%rd17+-32];
	ld.global.f32 	%f13, [%rd29+-32];
	fma.rn.f32 	%f14, %f12, %f13, %f96;
	st.global.f32 	[%rd3], %f14;
	ld.global.f32 	%f15, [%rd17+-28];
	ld.global.f32 	%f16, [%rd29+-28];
	fma.rn.f32 	%f17, %f15, %f16, %f14;
	st.global.f32 	[%rd3], %f17;
	ld.global.f32 	%f18, [%rd17+-24];
	ld.global.f32 	%f19, [%rd29+-24];
	fma.rn.f32 	%f20, %f18, %f19, %f17;
	st.global.f32 	[%rd3], %f20;
	ld.global.f32 	%f21, [%rd17+-20];
	ld.global.f32 	%f22, [%rd29+-20];
	fma.rn.f32 	%f23, %f21, %f22, %f20;
	st.global.f32 	[%rd3], %f23;
	ld.global.f32 	%f24, [%rd17+-16];
	ld.global.f32 	%f25, [%rd29+-16];
	fma.rn.f32 	%f26, %f24, %f25, %f23;
	st.global.f32 	[%rd3], %f26;
	ld.global.f32 	%f27, [%rd17+-12];
	ld.global.f32 	%f28, [%rd29+-12];
	fma.rn.f32 	%f29, %f27, %f28, %f26;
	st.global.f32 	[%rd3], %f29;
	ld.global.f32 	%f30, [%rd17+-8];
	ld.global.f32 	%f31, [%rd29+-8];
	fma.rn.f32 	%f32, %f30, %f31, %f29;
	st.global.f32 	[%rd3], %f32;
	ld.global.f32 	%f33, [%rd17+-4];
	ld.global.f32 	%f34, [%rd29+-4];
	fma.rn.f32 	%f35, %f33, %f34, %f32;
	st.global.f32 	[%rd3], %f35;
	ld.global.f32 	%f36, [%rd17];
	ld.global.f32 	%f37, [%rd29];
	fma.rn.f32 	%f38, %f36, %f37, %f35;
	st.global.f32 	[%rd3], %f38;
	ld.global.f32 	%f39, [%rd17+4];
	ld.global.f32 	%f40, [%rd29+4];
	fma.rn.f32 	%f41, %f39, %f40, %f38;
	st.global.f32 	[%rd3], %f41;
	ld.global.f32 	%f42, [%rd17+8];
	ld.global.f32 	%f43, [%rd29+8];
	fma.rn.f32 	%f44, %f42, %f43, %f41;
	st.global.f32 	[%rd3], %f44;
	ld.global.f32 	%f45, [%rd17+12];
	ld.global.f32 	%f46, [%rd29+12];
	fma.rn.f32 	%f47, %f45, %f46, %f44;
	st.global.f32 	[%rd3], %f47;
	ld.global.f32 	%f48, [%rd17+16];
	ld.global.f32 	%f49, [%rd29+16];
	fma.rn.f32 	%f50, %f48, %f49, %f47;
	st.global.f32 	[%rd3], %f50;
	ld.global.f32 	%f51, [%rd17+20];
	ld.global.f32 	%f52, [%rd29+20];
	fma.rn.f32 	%f53, %f51, %f52, %f50;
	st.global.f32 	[%rd3], %f53;
	ld.global.f32 	%f54, [%rd17+24];
	ld.global.f32 	%f55, [%rd29+24];
	fma.rn.f32 	%f56, %f54, %f55, %f53;
	st.global.f32 	[%rd3], %f56;
	ld.global.f32 	%f57, [%rd17+28];
	ld.global.f32 	%f58, [%rd29+28];
	fma.rn.f32 	%f96, %f57, %f58, %f56;
	st.global.f32 	[%rd3], %f96;
	add.s32 	%r33, %r33, 16;
	add.s32 	%r32, %r32, 16;
	add.s64 	%rd29, %rd29, 64;
	setp.ne.s32 	%p4, %r33, 0;
	@%p4 bra 	$L__BB0_4;
$L__BB0_5:
	setp.eq.s32 	%p5, %r3, 0;
	@%p5 bra 	$L__BB0_14;
	and.b32  	%r11, %r23, 7;
	setp.lt.u32 	%p6, %r3, 8;
	@%p6 bra 	$L__BB0_8;
	add.s32 	%r30, %r35, %r2;
	mul.wide.s32 	%rd18, %r30, 4;
	add.s64 	%rd19, %rd2, %rd18;
	ld.global.f32 	%f59, [%rd19];
	mul.wide.u32 	%rd20, %r35, 4;
	add.s64 	%rd21, %rd1, %rd20;
	ld.global.f32 	%f60, [%rd21];
	fma.rn.f32 	%f61, %f59, %f60, %f96;
	st.global.f32 	[%rd3], %f61;
	ld.global.f32 	%f62, [%rd19+4];
	ld.global.f32 	%f63, [%rd21+4];
	fma.rn.f32 	%f64, %f62, %f63, %f61;
	st.global.f32 	[%rd3], %f64;
	ld.global.f32 	%f65, [%rd19+8];
	ld.global.f32 	%f66, [%rd21+8];
	fma.rn.f32 	%f67, %f65, %f66, %f64;
	st.global.f32 	[%rd3], %f67;
	ld.global.f32 	%f68, [%rd19+12];
	ld.global.f32 	%f69, [%rd21+12];
	fma.rn.f32 	%f70, %f68, %f69, %f67;
	st.global.f32 	[%rd3], %f70;
	ld.global.f32 	%f71, [%rd19+16];
	ld.global.f32 	%f72, [%rd21+16];
	fma.rn.f32 	%f73, %f71, %f72, %f70;
	st.global.f32 	[%rd3], %f73;
	ld.global.f32 	%f74, [%rd19+20];
	ld.global.f32 	%f75, [%rd21+20];
	fma.rn.f32 	%f76, %f74, %f75, %f73;
	st.global.f32 	[%rd3], %f76;
	ld.global.f32 	%f77, [%rd19+24];
	ld.global.f32 	%f78, [%rd21+24];
	fma.rn.f32 	%f79, %f77, %f78, %f76;
	st.global.f32 	[%rd3], %f79;
	ld.global.f32 	%f80, [%rd19+28];
	ld.global.f32 	%f81, [%rd21+28];
	fma.rn.f32 	%f96, %f80, %f81, %f79;
	st.global.f32 	[%rd3], %f96;
	add.s32 	%r35, %r35, 8;
$L__BB0_8:
	setp.eq.s32 	%p7, %r11, 0;
	@%p7 bra 	$L__BB0_14;
	and.b32  	%r14, %r23, 3;
	setp.lt.u32 	%p8, %r11, 4;
	@%p8 bra 	$L__BB0_11;
	add.s32 	%r31, %r35, %r2;
	mul.wide.s32 	%rd22, %r31, 4;
	add.s64 	%rd23, %rd2, %rd22;
	ld.global.f32 	%f82, [%rd23];
	mul.wide.u32 	%rd24, %r35, 4;
	add.s64 	%rd25, %rd1, %rd24;
	ld.global.f32 	%f83, [%rd25];
	fma.rn.f32 	%f84, %f82, %f83, %f96;
	st.global.f32 	[%rd3], %f84;
	ld.global.f32 	%f85, [%rd23+4];
	ld.global.f32 	%f86, [%rd25+4];
	fma.rn.f32 	%f87, %f85, %f86, %f84;
	st.global.f32 	[%rd3], %f87;
	ld.global.f32 	%f88, [%rd23+8];
	ld.global.f32 	%f89, [%rd25+8];
	fma.rn.f32 	%f90, %f88, %f89, %f87;
	st.global.f32 	[%rd3], %f90;
	ld.global.f32 	%f91, [%rd23+12];
	ld.global.f32 	%f92, [%rd25+12];
	fma.rn.f32 	%f96, %f91, %f92, %f90;
	st.global.f32 	[%rd3], %f96;
	add.s32 	%r35, %r35, 4;
$L__BB0_11:
	setp.eq.s32 	%p9, %r14, 0;
	@%p9 bra 	$L__BB0_14;
	mul.wide.u32 	%rd26, %r35, 4;
	add.s64 	%rd30, %rd1, %rd26;
	add.s32 	%r38, %r35, %r2;
	neg.s32 	%r37, %r14;
$L__BB0_13:
	.pragma "nounroll";
	mul.wide.s32 	%rd27, %r38, 4;
	add.s64 	%rd28, %rd2, %rd27;
	ld.global.f32 	%f93, [%rd28];
	ld.global.f32 	%f94, [%rd30];
	fma.rn.f32 	%f96, %f93, %f94, %f96;
	st.global.f32 	[%rd3], %f96;
	add.s64 	%rd30, %rd30, 4;
	add.s32 	%r38, %r38, 1;
	add.s32 	%r37, %r37, 1;
	setp.ne.s32 	%p10, %r37, 0;
	@%p10 bra 	$L__BB0_13;
$L__BB0_14:
	ret;

}


// ===== COMPILED SASS (sm_100) =====

	.target	sm_100

	.elftype	@"ET_EXEC"


//--------------------- .note.nv.tkinfo           --------------------------
	.section	.note.nv.tkinfo,"",@"SHT_NOTE"
	.sectionflags	@"SHF_NOTE_NV_TKINFO"
	.tkinfo
        /*0018*/ 	.word	0x00000002
        /*0030*/ 	.string	""
        /*0030*/ 	.string	"ptxas"
        /*0030*/ 	.string	"Cuda compilation tools, release 13.0, V13.0.88"
        /*0030*/ 	.string	"Build cuda_13.0.r13.0/compiler.36424714_0"
        /*0030*/ 	.string	"-arch sm_100 -m 64 "



//--------------------- .note.nv.cuinfo           --------------------------
	.section	.note.nv.cuinfo,"",@"SHT_NOTE"
	.sectionflags	@"SHF_NOTE_NV_CUINFO"
        /*0018*/ 	.short	0x0002
        /*001a*/ 	.short	0x0064
        /*001c*/ 	.short	0x0082
	.zero		2


//--------------------- .nv.info                  --------------------------
	.section	.nv.info,"",@"SHT_CUDA_INFO"
	.align	4


	//----- nvinfo : EIATTR_REGCOUNT
	.align		4
        /*0000*/ 	.byte	0x04, 0x2f
        /*0002*/ 	.short	(.L_1 - .L_0)
	.align		4
.L_0:
        /*0004*/ 	.word	index@(_Z9cudaDGEMVPfS_S_ii)
        /*0008*/ 	.word	0x00000016


	//----- nvinfo : EIATTR_FRAME_SIZE
	.align		4
.L_1:
        /*000c*/ 	.byte	0x04, 0x11
        /*000e*/ 	.short	(.L_3 - .L_2)
	.align		4
.L_2:
        /*0010*/ 	.word	index@(_Z9cudaDGEMVPfS_S_ii)
        /*0014*/ 	.word	0x00000000


	//----- nvinfo : EIATTR_MIN_STACK_SIZE
	.align		4
.L_3:
        /*0018*/ 	.byte	0x04, 0x12
        /*001a*/ 	.short	(.L_5 - .L_4)
	.align		4
.L_4:
        /*001c*/ 	.word	index@(_Z9cudaDGEMVPfS_S_ii)
        /*0020*/ 	.word	0x00000000
.L_5:


//--------------------- .nv.compat                --------------------------
	.section	.nv.compat,"",@"SHT_CUDA_COMPAT_INFO"
	.align	4
        /*0000*/ 	.byte	0x02, 0x09, 0x00, 0x00, 0x02, 0x02, 0x01, 0x00, 0x02, 0x05, 0x05, 0x00, 0x03, 0x07, 0x01, 0x01
        /*0010*/ 	.byte	0x02, 0x03, 0x00, 0x00, 0x02, 0x06, 0x01, 0x00, 0x04, 0x0b, 0x08, 0x00, 0x09, 0x00, 0x00, 0x00
        /*0020*/ 	.byte	0x00, 0x00, 0x00, 0x00


//--------------------- .nv.info._Z9cudaDGEMVPfS_S_ii --------------------------
	.section	.nv.info._Z9cudaDGEMVPfS_S_ii,"",@"SHT_CUDA_INFO"
	.sectionflags	@""
	.align	4


	//----- nvinfo : EIATTR_CUDA_API_VERSION
	.align		4
        /*0000*/ 	.byte	0x04, 0x37
        /*0002*/ 	.short	(.L_7 - .L_6)
.L_6:
        /*0004*/ 	.word	0x00000082


	//----- nvinfo : EIATTR_KPARAM_INFO
	.align		4
.L_7:
        /*0008*/ 	.byte	0x04, 0x17
        /*000a*/ 	.short	(.L_9 - .L_8)
.L_8:
        /*000c*/ 	.word	0x00000000
        /*0010*/ 	.short	0x0004
        /*0012*/ 	.short	0x001c
        /*0014*/ 	.byte	0x00, 0xf0, 0x11, 0x00


	//----- nvinfo : EIATTR_KPARAM_INFO
	.align		4
.L_9:
        /*0018*/ 	.byte	0x04, 0x17
        /*001a*/ 	.short	(.L_11 - .L_10)
.L_10:
        /*001c*/ 	.word	0x00000000
        /*0020*/ 	.short	0x0003
        /*0022*/ 	.short	0x0018
        /*0024*/ 	.byte	0x00, 0xf0, 0x11, 0x00


	//----- nvinfo : EIATTR_KPARAM_INFO
	.align		4
.L_11:
        /*0028*/ 	.byte	0x04, 0x17
        /*002a*/ 	.short	(.L_13 - .L_12)
.L_12:
        /*002c*/ 	.word	0x00000000
        /*0030*/ 	.short	0x0002
        /*0032*/ 	.short	0x0010
        /*0034*/ 	.byte	0x00, 0xf5, 0x21, 0x00


	//----- nvinfo : EIATTR_KPARAM_INFO
	.align		4
.L_13:
        /*0038*/ 	.byte	0x04, 0x17
        /*003a*/ 	.short	(.L_15 - .L_14)
.L_14:
        /*003c*/ 	.word	0x00000000
        /*0040*/ 	.short	0x0001
        /*0042*/ 	.short	0x0008
        /*0044*/ 	.byte	0x00, 0xf5, 0x21, 0x00


	//----- nvinfo : EIATTR_KPARAM_INFO
	.align		4
.L_15:
        /*0048*/ 	.byte	0x04, 0x17
        /*004a*/ 	.short	(.L_17 - .L_16)
.L_16:
        /*004c*/ 	.word	0x00000000
        /*0050*/ 	.short	0x0000
        /*0052*/ 	.short	0x0000
        /*0054*/ 	.byte	0x00, 0xf5, 0x21, 0x00


	//----- nvinfo : EIATTR_SPARSE_MMA_MASK
	.align		4
.L_17:
        /*0058*/ 	.byte	0x03, 0x50
        /*005a*/ 	.short	0x0000


	//----- nvinfo : EIATTR_MAXREG_COUNT
	.align		4
        /*005c*/ 	.byte	0x03, 0x1b
        /*005e*/ 	.short	0x00ff


	//----- nvinfo : EIATTR_MERCURY_ISA_VERSION
	.align		4
        /*0060*/ 	.byte	0x03, 0x5f
        /*0062*/ 	.short	0x0101


	//----- nvinfo : EIATTR_VRC_CTA_INIT_COUNT
	.align		4
        /*0064*/ 	.byte	0x02, 0x4a
	.zero		1
	.zero		1


	//----- nvinfo : EIATTR_EXIT_INSTR_OFFSETS
	.align		4
        /*0068*/ 	.byte	0x04, 0x1c
        /*006a*/ 	.short	(.L_19 - .L_18)


	//   ....[0]....
.L_18:
        /*006c*/ 	.word	0x00000070


	//   ....[1]....
        /*0070*/ 	.word	0x000000e0


	//   ....[2]....
        /*0074*/ 	.word	0x000006c0


	//   ....[3]....
        /*0078*/ 	.word	0x00000970


	//   ....[4]....
        /*007c*/ 	.word	0x00000b20


	//   ....[5]....
        /*0080*/ 	.word	0x00000c30


	//----- nvinfo : EIATTR_CBANK_PARAM_SIZE
	.align		4
.L_19:
        /*0084*/ 	.byte	0x03, 0x19
        /*0086*/ 	.short	0x0020


	//----- nvinfo : EIATTR_PARAM_CBANK
	.align		4
        /*0088*/ 	.byte	0x04, 0x0a
        /*008a*/ 	.short	(.L_21 - .L_20)
	.align		4
.L_20:
        /*008c*/ 	.word	index@(.nv.constant0._Z9cudaDGEMVPfS_S_ii)
        /*0090*/ 	.short	0x0380
        /*0092*/ 	.short	0x0020


	//----- nvinfo : EIATTR_SW_WAR
	.align		4
.L_21:
        /*0094*/ 	.byte	0x04, 0x36
        /*0096*/ 	.short	(.L_23 - .L_22)
.L_22:
        /*0098*/ 	.word	0x00000008
.L_23:


//--------------------- .nv.callgraph             --------------------------
	.section	.nv.callgraph,"",@"SHT_CUDA_CALLGRAPH"
	.align	4
	.sectionentsize	8
	.align		4
        /*0000*/ 	.word	0x00000000
	.align		4
        /*0004*/ 	.word	0xffffffff
	.align		4
        /*0008*/ 	.word	0x00000000
	.align		4
        /*000c*/ 	.word	0xfffffffe
	.align		4
        /*0010*/ 	.word	0x00000000
	.align		4
        /*0014*/ 	.word	0xfffffffd
	.align		4
        /*0018*/ 	.word	0x00000000
	.align		4
        /*001c*/ 	.word	0xfffffffc


//--------------------- .text._Z9cudaDGEMVPfS_S_ii --------------------------
	.section	.text._Z9cudaDGEMVPfS_S_ii,"ax",@progbits
	.align	128
        .global         _Z9cudaDGEMVPfS_S_ii
        .type           _Z9cudaDGEMVPfS_S_ii,@function
        .size           _Z9cudaDGEMVPfS_S_ii,(.L_x_6 - _Z9cudaDGEMVPfS_S_ii)
        .other          _Z9cudaDGEMVPfS_S_ii,@"STO_CUDA_ENTRY STV_DEFAULT"
_Z9cudaDGEMVPfS_S_ii:
.text._Z9cudaDGEMVPfS_S_ii:
[----:B------:R-:W-:Y:S01]  /*0000*/  LDC R1, c[0x0][0x37c] ;  /* 0x0000df00ff017b82 */ /* 0x000fe20000000800 */
[----:B------:R-:W0:Y:S07]  /*0010*/  S2R R0, SR_TID.X ;  /* 0x0000000000007919 */ /* 0x000e2e0000002100 */
[----:B------:R-:W0:Y:S01]  /*0020*/  S2UR UR4, SR_CTAID.X ;  /* 0x00000000000479c3 */ /* 0x000e220000002500 */
[----:B------:R-:W1:Y:S07]  /*0030*/  LDCU UR5, c[0x0][0x398] ;  /* 0x00007300ff0577ac */ /* 0x000e6e0008000800 */
[----:B------:R-:W0:Y:S02]  /*0040*/  LDC R5, c[0x0][0x360] ;  /* 0x0000d800ff057b82 */ /* 0x000e240000000800 */
[----:B0-----:R-:W-:-:S05]  /*0050*/  IMAD R5, R5, UR4, R0 ;  /* 0x0000000405057c24 */ /* 0x001fca000f8e0200 */
[----:B-1----:R-:W-:-:S13]  /*0060*/  ISETP.GE.AND P0, PT, R5, UR5, PT ;  /* 0x0000000505007c0c */ /* 0x002fda000bf06270 */
[----:B------:R-:W-:Y:S05]  /*0070*/  @P0 EXIT ;  /* 0x000000000000094d */ /* 0x000fea0003800000 */
[----:B------:R-:W0:Y:S01]  /*0080*/  LDC R4, c[0x0][0x39c] ;  /* 0x0000e700ff047b82 */ /* 0x000e220000000800 */
[----:B------:R-:W1:Y:S07]  /*0090*/  LDCU.64 UR12, c[0x0][0x358] ;  /* 0x00006b00ff0c77ac */ /* 0x000e6e0008000a00 */
[----:B------:R-:W2:Y:S01]  /*00a0*/  LDC.64 R2, c[0x0][0x390] ;  /* 0x0000e400ff027b82 */ /* 0x000ea20000000a00 */
[----:B0-----:R-:W-:Y:S01]  /*00b0*/  ISETP.GE.AND P0, PT, R4, 0x1, PT ;  /* 0x000000010400780c */ /* 0x001fe20003f06270 */
[----:B--2---:R-:W-:-:S05]  /*00c0*/  IMAD.WIDE R2, R5, 0x4, R2 ;  /* 0x0000000405027825 */ /* 0x004fca00078e0202 */
[----:B-1----:R0:W-:Y:S07]  /*00d0*/  STG.E desc[UR12][R2.64], RZ ;  /* 0x000000ff02007986 */ /* 0x0021ee000c10190c */
[----:B------:R-:W-:Y:S05]  /*00e0*/  @!P0 EXIT ;  /* 0x000000000000894d */ /* 0x000fea0003800000 */
[C---:B------:R-:W-:Y:S01]  /*00f0*/  ISETP.GE.U32.AND P1, PT, R4.reuse, 0x10, PT ;  /* 0x000000100400780c */ /* 0x040fe20003f26070 */
[----:B------:R-:W-:Y:S01]  /*0100*/  HFMA2 R7, -RZ, RZ, 0, 0 ;  /* 0x00000000ff077431 */ /* 0x000fe200000001ff */
[----:B------:R-:W-:Y:S01]  /*0110*/  LOP3.LUT R17, R4, 0xf, RZ, 0xc0, !PT ;  /* 0x0000000f04117812 */ /* 0x000fe200078ec0ff */
[----:B------:R-:W-:Y:S01]  /*0120*/  IMAD R0, R5, R4, RZ ;  /* 0x0000000405007224 */ /* 0x000fe200078e02ff */
[----:B------:R-:W-:Y:S02]  /*0130*/  MOV R5, RZ ;  /* 0x000000ff00057202 */ /* 0x000fe40000000f00 */
[----:B------:R-:W-:-:S07]  /*0140*/  ISETP.NE.AND P0, PT, R17, RZ, PT ;  /* 0x000000ff1100720c */ /* 0x000fce0003f05270 */
[----:B------:R-:W-:Y:S06]  /*0150*/  @!P1 BRA `(.L_x_0) ;  /* 0x0000000400589947 */ /* 0x000fec0003800000 */
[----:B------:R-:W1:Y:S01]  /*0160*/  LDCU.128 UR8, c[0x0][0x380] ;  /* 0x00007000ff0877ac */ /* 0x000e620008000c00 */
[----:B------:R-:W-:Y:S02]  /*0170*/  LOP3.LUT R7, R4, 0x7ffffff0, RZ, 0xc0, !PT ;  /* 0x7ffffff004077812 */ /* 0x000fe400078ec0ff */
[----:B------:R-:W-:Y:S02]  /*0180*/  MOV R5, RZ ;  /* 0x000000ff00057202 */ /* 0x000fe40000000f00 */
[----:B------:R-:W-:Y:S02]  /*0190*/  MOV R12, R0 ;  /* 0x00000000000c7202 */ /* 0x000fe40000000f00 */
[----:B------:R-:W-:Y:S01]  /*01a0*/  IADD3 R6, PT, PT, -R7, RZ, RZ ;  /* 0x000000ff07067210 */ /* 0x000fe20007ffe1ff */
[----:B-1----:R-:W-:Y:S02]  /*01b0*/  UIADD3 UR4, UP1, UPT, UR10, 0x20, URZ ;  /* 0x000000200a047890 */ /* 0x002fe4000ff3e0ff */
[----:B------:R-:W-:-:S02]  /*01c0*/  UIADD3 UR6, UP0, UPT, UR8, 0x20, URZ ;  /* 0x0000002008067890 */ /* 0x000fc4000ff1e0ff */
[----:B------:R-:W-:Y:S02]  /*01d0*/  UIADD3.X UR5, UPT, UPT, URZ, UR11, URZ, UP1, !UPT ;  /* 0x0000000bff057290 */ /* 0x000fe40008ffe4ff */
[----:B------:R-:W-:Y:S01]  /*01e0*/  MOV R13, UR4 ;  /* 0x00000004000d7c02 */ /* 0x000fe20008000f00 */
[----:B------:R-:W-:-:S03]  /*01f0*/  UIADD3.X UR7, UPT, UPT, URZ, UR9, URZ, UP0, !UPT ;  /* 0x00000009ff077290 */ /* 0x000fc600087fe4ff */
[----:B------:R-:W-:-:S09]  /*0200*/  MOV R14, UR5 ;  /* 0x00000005000e7c02 */ /* 0x000fd20008000f00 */
.L_x_1:
[----:B------:R-:W-:Y:S02]  /*0210*/  MOV R10, UR6 ;  /* 0x00000006000a7c02 */ /* 0x000fe40008000f00 */
[----:B------:R-:W-:Y:S02]  /*0220*/  MOV R11, UR7 ;  /* 0x00000007000b7c02 */ /* 0x000fe40008000f00 */
[----:B------:R-:W-:Y:S02]  /*0230*/  MOV R8, R13 ;  /* 0x0000000d00087202 */ /* 0x000fe40000000f00 */
[----:B------:R-:W-:Y:S01]  /*0240*/  MOV R9, R14 ;  /* 0x0000000e00097202 */ /* 0x000fe20000000f00 */
[----:B------:R-:W-:-:S04]  /*0250*/  IMAD.WIDE R10, R12, 0x4, R10 ;  /* 0x000000040c0a7825 */ /* 0x000fc800078e020a */
[----:B------:R-:W2:Y:S04]  /*0260*/  LDG.E R13, desc[UR12][R8.64+-0x20] ;  /* 0xffffe00c080d7981 */ /* 0x000ea8000c1e1900 */
[----:B------:R-:W2:Y:S02]  /*0270*/  LDG.E R14, desc[UR12][R10.64+-0x20] ;  /* 0xffffe00c0a0e7981 */ /* 0x000ea4000c1e1900 */
[----:B--2---:R-:W-:-:S05]  /*0280*/  FFMA R13, R14, R13, R5 ;  /* 0x0000000d0e0d7223 */ /* 0x004fca0000000005 */
[----:B------:R1:W-:Y:S04]  /*0290*/  STG.E desc[UR12][R2.64], R13 ;  /* 0x0000000d02007986 */ /* 0x0003e8000c10190c */
[----:B------:R-:W2:Y:S04]  /*02a0*/  LDG.E R14, desc[UR12][R10.64+-0x1c] ;  /* 0xffffe40c0a0e7981 */ /* 0x000ea8000c1e1900 */
[----:B----4-:R-:W2:Y:S02]  /*02b0*/  LDG.E R5, desc[UR12][R8.64+-0x1c] ;  /* 0xffffe40c08057981 */ /* 0x010ea4000c1e1900 */
[----:B--2---:R-:W-:-:S05]  /*02c0*/  FFMA R5, R14, R5, R13 ;  /* 0x000000050e057223 */ /* 0x004fca000000000d */
[----:B------:R2:W-:Y:S04]  /*02d0*/  STG.E desc[UR12][R2.64], R5 ;  /* 0x0000000502007986 */ /* 0x0005e8000c10190c */
[----:B------:R-:W3:Y:S04]  /*02e0*/  LDG.E R14, desc[UR12][R10.64+-0x18] ;  /* 0xffffe80c0a0e7981 */ /* 0x000ee8000c1e1900 */
[----:B------:R-:W3:Y:S02]  /*02f0*/  LDG.E R15, desc[UR12][R8.64+-0x18] ;  /* 0xffffe80c080f7981 */ /* 0x000ee4000c1e1900 */
[----:B---3--:R-:W-:-:S05]  /*0300*/  FFMA R15, R14, R15, R5 ;  /* 0x0000000f0e0f7223 */ /* 0x008fca0000000005 */
[----:B------:R3:W-:Y:S04]  /*0310*/  STG.E desc[UR12][R2.64], R15 ;  /* 0x0000000f02007986 */ /* 0x0007e8000c10190c */
[----:B------:R-:W1:Y:S04]  /*0320*/  LDG.E R14, desc[UR12][R10.64+-0x14] ;  /* 0xffffec0c0a0e7981 */ /* 0x000e68000c1e1900 */
[----:B------:R-:W1:Y:S02]  /*0330*/  LDG.E R16, desc[UR12][R8.64+-0x14] ;  /* 0xffffec0c08107981 */ /* 0x000e64000c1e1900 */
[----:B-1----:R-:W-:-:S05]  /*0340*/  FFMA R13, R14, R16, R15 ;  /* 0x000000100e0d7223 */ /* 0x002fca000000000f */
[----:B------:R1:W-:Y:S04]  /*0350*/  STG.E desc[UR12][R2.64], R13 ;  /* 0x0000000d02007986 */ /* 0x0003e8000c10190c */
[----:B------:R-:W2:Y:S04]  /*0360*/  LDG.E R14, desc[UR12][R10.64+-0x10] ;  /* 0xfffff00c0a0e7981 */ /* 0x000ea8000c1e1900 */
[----:B------:R-:W2:Y:S02]  /*0370*/  LDG.E R16, desc[UR12][R8.64+-0x10] ;  /* 0xfffff00c08107981 */ /* 0x000ea4000c1e1900 */
        /* <DEDUP_REMOVED lines=34> */
[----:B------:R-:W4:Y:S04]  /*05a0*/  LDG.E R14, desc[UR12][R10.64+0x14] ;  /* 0x0000140c0a0e7981 */ /* 0x000f28000c1e1900 */
[----:B------:R-:W4:Y:S02]  /*05b0*/  LDG.E R16, desc[UR12][R8.64+0x14] ;  /* 0x0000140c08107981 */ /* 0x000f24000c1e1900 */
[----:B----4-:R-:W-:-:S05]  /*05c0*/  FFMA R19, R14, R16, R13 ;  /* 0x000000100e137223 */ /* 0x010fca000000000d */
[----:B------:R4:W-:Y:S04]  /*05d0*/  STG.E desc[UR12][R2.64], R19 ;  /* 0x0000001302007986 */ /* 0x0009e8000c10190c */
[----:B------:R-:W3:Y:S04]  /*05e0*/  LDG.E R14, desc[UR12][R10.64+0x18] ;  /* 0x0000180c0a0e7981 */ /* 0x000ee8000c1e1900 */
[----:B--2---:R-:W3:Y:S01]  /*05f0*/  LDG.E R5, desc[UR12][R8.64+0x18] ;  /* 0x0000180c08057981 */ /* 0x004ee2000c1e1900 */
[----:B------:R-:W-:Y:S01]  /*0600*/  IADD3 R6, PT, PT, R6, 0x10, RZ ;  /* 0x0000001006067810 */ /* 0x000fe20007ffe0ff */
[----:B---3--:R-:W-:-:S05]  /*0610*/  FFMA R15, R14, R5, R19 ;  /* 0x000000050e0f7223 */ /* 0x008fca0000000013 */
[----:B------:R4:W-:Y:S04]  /*0620*/  STG.E desc[UR12][R2.64], R15 ;  /* 0x0000000f02007986 */ /* 0x0009e8000c10190c */
[----:B------:R-:W2:Y:S04]  /*0630*/  LDG.E R14, desc[UR12][R10.64+0x1c] ;  /* 0x00001c0c0a0e7981 */ /* 0x000ea8000c1e1900 */
[----:B------:R-:W2:Y:S01]  /*0640*/  LDG.E R5, desc[UR12][R8.64+0x1c] ;  /* 0x00001c0c08057981 */ /* 0x000ea2000c1e1900 */
[----:B------:R-:W-:Y:S02]  /*0650*/  ISETP.NE.AND P1, PT, R6, RZ, PT ;  /* 0x000000ff0600720c */ /* 0x000fe40003f25270 */
[----:B-1----:R-:W-:-:S02]  /*0660*/  IADD3 R13, P2, PT, R8, 0x40, RZ ;  /* 0x00000040080d7810 */ /* 0x002fc40007f5e0ff */
[----:B------:R-:W-:Y:S01]  /*0670*/  IADD3 R12, PT, PT, R12, 0x10, RZ ;  /* 0x000000100c0c7810 */ /* 0x000fe20007ffe0ff */
[----:B--2---:R-:W-:Y:S01]  /*0680*/  FFMA R5, R14, R5, R15 ;  /* 0x000000050e057223 */ /* 0x004fe2000000000f */
[----:B------:R-:W-:-:S04]  /*0690*/  IADD3.X R14, PT, PT, RZ, R9, RZ, P2, !PT ;  /* 0x00000009ff0e7210 */ /* 0x000fc800017fe4ff */
[----:B------:R4:W-:Y:S03]  /*06a0*/  STG.E desc[UR12][R2.64], R5 ;  /* 0x0000000502007986 */ /* 0x0009e6000c10190c */
[----:B------:R-:W-:Y:S05]  /*06b0*/  @P1 BRA `(.L_x_1) ;  /* 0xfffffff800d41947 */ /* 0x000fea000383ffff */
.L_x_0:
[----:B------:R-:W-:Y:S05]  /*06c0*/  @!P0 EXIT ;  /* 0x000000000000894d */ /* 0x000fea0003800000 */
[----:B------:R-:W-:Y:S02]  /*06d0*/  ISETP.GE.U32.AND P0, PT, R17, 0x8, PT ;  /* 0x000000081100780c */ /* 0x000fe40003f06070 */
[----:B------:R-:W-:-:S04]  /*06e0*/  LOP3.LUT R14, R4, 0x7, RZ, 0xc0, !PT ;  /* 0x00000007040e7812 */ /* 0x000fc800078ec0ff */
[----:B------:R-:W-:-:S07]  /*06f0*/  ISETP.NE.AND P1, PT, R14, RZ, PT ;  /* 0x000000ff0e00720c */ /* 0x000fce0003f25270 */
[----:B------:R-:W-:Y:S06]  /*0700*/  @!P0 BRA `(.L_x_2) ;  /* 0x0000000000988947 */ /* 0x000fec0003800000 */
[----:B------:R-:W1:Y:S01]  /*0710*/  LDC.64 R8, c[0x0][0x380] ;  /* 0x0000e000ff087b82 */ /* 0x000e620000000a00 */
[----:B------:R-:W-:-:S07]  /*0720*/  IADD3 R13, PT, PT, R0, R7, RZ ;  /* 0x00000007000d7210 */ /* 0x000fce0007ffe0ff */
[----:B------:R-:W2:Y:S01]  /*0730*/  LDC.64 R10, c[0x0][0x388] ;  /* 0x0000e200ff0a7b82 */ /* 0x000ea20000000a00 */
[----:B-1----:R-:W-:-:S05]  /*0740*/  IMAD.WIDE R8, R13, 0x4, R8 ;  /* 0x000000040d087825 */ /* 0x002fca00078e0208 */
[----:B------:R-:W4:Y:S01]  /*0750*/  LDG.E R6, desc[UR12][R8.64] ;  /* 0x0000000c08067981 */ /* 0x000f22000c1e1900 */
[----:B--2---:R-:W-:-:S05]  /*0760*/  IMAD.WIDE.U32 R10, R7, 0x4, R10 ;  /* 0x00000004070a7825 */ /* 0x004fca00078e000a */
[----:B------:R-:W4:Y:S02]  /*0770*/  LDG.E R12, desc[UR12][R10.64] ;  /* 0x0000000c0a0c7981 */ /* 0x000f24000c1e1900 */
[----:B----4-:R-:W-:-:S05]  /*0780*/  FFMA R5, R6, R12, R5 ;  /* 0x0000000c06057223 */ /* 0x010fca0000000005 */
        /* <DEDUP_REMOVED lines=21> */
[----:B------:R-:W3:Y:S04]  /*08e0*/  LDG.E R6, desc[UR12][R8.64+0x18] ;  /* 0x0000180c08067981 */ /* 0x000ee8000c1e1900 */
[----:B------:R-:W3:Y:S02]  /*08f0*/  LDG.E R12, desc[UR12][R10.64+0x18] ;  /* 0x0000180c0a0c7981 */ /* 0x000ee4000c1e1900 */
[----:B---3--:R-:W-:-:S05]  /*0900*/  FFMA R17, R6, R12, R15 ;  /* 0x0000000c06117223 */ /* 0x008fca000000000f */
[----:B------:R2:W-:Y:S04]  /*0910*/  STG.E desc[UR12][R2.64], R17 ;  /* 0x0000001102007986 */ /* 0x0005e8000c10190c */
[----:B------:R-:W3:Y:S04]  /*0920*/  LDG.E R6, desc[UR12][R8.64+0x1c] ;  /* 0x00001c0c08067981 */ /* 0x000ee8000c1e1900 */
[----:B-1----:R-:W3:Y:S01]  /*0930*/  LDG.E R5, desc[UR12][R10.64+0x1c] ;  /* 0x00001c0c0a057981 */ /* 0x002ee2000c1e1900 */
[----:B------:R-:W-:Y:S01]  /*0940*/  IADD3 R7, PT, PT, R7, 0x8, RZ ;  /* 0x0000000807077810 */ /* 0x000fe20007ffe0ff */
[----:B---3--:R-:W-:-:S05]  /*0950*/  FFMA R5, R6, R5, R17 ;  /* 0x0000000506057223 */ /* 0x008fca0000000011 */
[----:B------:R2:W-:Y:S02]  /*0960*/  STG.E desc[UR12][R2.64], R5 ;  /* 0x0000000502007986 */ /* 0x0005e4000c10190c */
.L_x_2:
[----:B------:R-:W-:Y:S05]  /*0970*/  @!P1 EXIT ;  /* 0x000000000000994d */ /* 0x000fea0003800000 */
[----:B------:R-:W-:Y:S02]  /*0980*/  ISETP.GE.U32.AND P0, PT, R14, 0x4, PT ;  /* 0x000000040e00780c */ /* 0x000fe40003f06070 */
[----:B------:R-:W-:-:S04]  /*0990*/  LOP3.LUT R4, R4, 0x3, RZ, 0xc0, !PT ;  /* 0x0000000304047812 */ /* 0x000fc800078ec0ff */
[----:B------:R-:W-:-:S07]  /*09a0*/  ISETP.NE.AND P1, PT, R4, RZ, PT ;  /* 0x000000ff0400720c */ /* 0x000fce0003f25270 */
[----:B------:R-:W-:Y:S06]  /*09b0*/  @!P0 BRA `(.L_x_3) ;  /* 0x0000000000588947 */ /* 0x000fec0003800000 */
[----:B------:R-:W1:Y:S01]  /*09c0*/  LDC.64 R8, c[0x0][0x380] ;  /* 0x0000e000ff087b82 */ /* 0x000e620000000a00 */
[----:B--2---:R-:W-:-:S07]  /*09d0*/  IADD3 R13, PT, PT, R0, R7, RZ ;  /* 0x00000007000d7210 */ /* 0x004fce0007ffe0ff */
        /* <DEDUP_REMOVED lines=11> */
[----:B------:R-:W2:Y:S04]  /*0a90*/  LDG.E R6, desc[UR12][R8.64+0x8] ;  /* 0x0000080c08067981 */ /* 0x000ea8000c1e1900 */
[----:B------:R-:W2:Y:S02]  /*0aa0*/  LDG.E R12, desc[UR12][R10.64+0x8] ;  /* 0x0000080c0a0c7981 */ /* 0x000ea4000c1e1900 */
[----:B--2---:R-:W-:-:S05]  /*0ab0*/  FFMA R15, R6, R12, R13 ;  /* 0x0000000c060f7223 */ /* 0x004fca000000000d */
[----:B------:R3:W-:Y:S04]  /*0ac0*/  STG.E desc[UR12][R2.64], R15 ;  /* 0x0000000f02007986 */ /* 0x0007e8000c10190c */
[----:B------:R-:W1:Y:S04]  /*0ad0*/  LDG.E R6, desc[UR12][R8.64+0xc] ;  /* 0x00000c0c08067981 */ /* 0x000e68000c1e1900 */
[----:B------:R-:W1:Y:S01]  /*0ae0*/  LDG.E R12, desc[UR12][R10.64+0xc] ;  /* 0x00000c0c0a0c7981 */ /* 0x000e62000c1e1900 */
[----:B------:R-:W-:Y:S01]  /*0af0*/  IADD3 R7, PT, PT, R7, 0x4, RZ ;  /* 0x0000000407077810 */ /* 0x000fe20007ffe0ff */
[----:B-1----:R-:W-:-:S05]  /*0b00*/  FFMA R5, R6, R12, R15 ;  /* 0x0000000c06057223 */ /* 0x002fca000000000f */
[----:B------:R3:W-:Y:S02]  /*0b10*/  STG.E desc[UR12][R2.64], R5 ;  /* 0x0000000502007986 */ /* 0x0007e4000c10190c */
.L_x_3:
[----:B------:R-:W-:Y:S05]  /*0b20*/  @!P1 EXIT ;  /* 0x000000000000994d */ /* 0x000fea0003800000 */
[----:B------:R-:W1:Y:S01]  /*0b30*/  LDC.64 R10, c[0x0][0x388] ;  /* 0x0000e200ff0a7b82 */ /* 0x000e620000000a00 */
[----:B--23--:R-:W-:Y:S02]  /*0b40*/  IADD3 R13, PT, PT, R0, R7, RZ ;  /* 0x00000007000d7210 */ /* 0x00cfe40007ffe0ff */
[----:B------:R-:W-:-:S05]  /*0b50*/  IADD3 R4, PT, PT, -R4, RZ, RZ ;  /* 0x000000ff04047210 */ /* 0x000fca0007ffe1ff */
[----:B------:R-:W2:Y:S01]  /*0b60*/  LDC.64 R8, c[0x0][0x380] ;  /* 0x0000e000ff087b82 */ /* 0x000ea20000000a00 */
[----:B-1----:R-:W-:-:S07]  /*0b70*/  IMAD.WIDE.U32 R10, R7, 0x4, R10 ;  /* 0x00000004070a7825 */ /* 0x002fce00078e000a */
.L_x_4:
[----:B--2---:R-:W-:Y:S01]  /*0b80*/  IMAD.WIDE R6, R13, 0x4, R8 ;  /* 0x000000040d067825 */ /* 0x004fe200078e0208 */
[----:B-1----:R1:W4:Y:S05]  /*0b90*/  LDG.E R0, desc[UR12][R10.64] ;  /* 0x0000000c0a007981 */ /* 0x00232a000c1e1900 */
[----:B------:R-:W4:Y:S01]  /*0ba0*/  LDG.E R6, desc[UR12][R6.64] ;  /* 0x0000000c06067981 */ /* 0x000f22000c1e1900 */
[----:B------:R-:W-:-:S04]  /*0bb0*/  IADD3 R4, PT, PT, R4, 0x1, RZ ;  /* 0x0000000104047810 */ /* 0x000fc80007ffe0ff */
[----:B------:R-:W-:Y:S02]  /*0bc0*/  ISETP.NE.AND P0, PT, R4, RZ, PT ;  /* 0x000000ff0400720c */ /* 0x000fe40003f05270 */
[----:B-1----:R-:W-:Y:S02]  /*0bd0*/  IADD3 R10, P1, PT, R10, 0x4, RZ ;  /* 0x000000040a0a7810 */ /* 0x002fe40007f3e0ff */
[----:B------:R-:W-:Y:S02]  /*0be0*/  IADD3 R13, PT, PT, R13, 0x1, RZ ;  /* 0x000000010d0d7810 */ /* 0x000fe40007ffe0ff */
[----:B------:R-:W-:Y:S01]  /*0bf0*/  IADD3.X R11, PT, PT, RZ, R11, RZ, P1, !PT ;  /* 0x0000000bff0b7210 */ /* 0x000fe20000ffe4ff */
[----:B----4-:R-:W-:-:S05]  /*0c00*/  FFMA R5, R6, R0, R5 ;  /* 0x0000000006057223 */ /* 0x010fca0000000005 */
[----:B------:R1:W-:Y:S01]  /*0c10*/  STG.E desc[UR12][R2.64], R5 ;  /* 0x0000000502007986 */ /* 0x0003e2000c10190c */
[----:B------:R-:W-:Y:S05]  /*0c20*/  @P0 BRA `(.L_x_4) ;  /* 0xfffffffc00d40947 */ /* 0x000fea000383ffff */
[----:B------:R-:W-:Y:S05]  /*0c30*/  EXIT ;  /* 0x000000000000794d */ /* 0x000fea0003800000 */
.L_x_5:
[----:B------:R-:W-:-:S00]  /*0c40*/  BRA `(.L_x_5) ;  /* 0xfffffffc00fc7947 */ /* 0x000fc0000383ffff */
[----:B------:R-:W-:-:S00]  /*0c50*/  NOP ;  /* 0x0000000000007918 */ /* 0x000fc00000000000 */
        /* <DEDUP_REMOVED lines=10> */
.L_x_6:


//--------------------- .nv.shared.reserved.0     --------------------------
	.section	.nv.shared.reserved.0,"aw",@nobits
	.weak		__nv_reservedSMEM_offset_0_alias
	.size		__nv_reservedSMEM_offset_0_alias, 0, 64
	.other		__nv_reservedSMEM_offset_0_alias,@"STO_CUDA_RESERVED_SHARED STV_DEFAULT"
__nv_reservedSMEM_offset_0_alias:
	.zero		0
	.zero		64


//--------------------- .nv.constant0._Z9cudaDGEMVPfS_S_ii --------------------------
	.section	.nv.constant0._Z9cudaDGEMVPfS_S_ii,"a",@progbits
	.sectionflags	@""
	.align	4
.nv.constant0._Z9cudaDGEMVPfS_S_ii:
	.zero		928


//--------------------- SYMBOLS --------------------------

	.type		.nv.reservedSmem.offset0,@object
	.size		.nv.reservedSmem.offset0,0x4
